.version 1.4
.target sm_10, map_f64_to_f32


/*
* AUTO GENERATED OCELOT PTX FILE
* Ocelot Version : 0.4.72
* From file : /home/buildmeister/build/rel/gpgpu/toolkit/r2.3/cufft/src/kernels/SP/SP_c2c_radix2.cu
*/

// Globals
.extern .shared .align 4 .b8 smem[];

/*
  Ocelot Version : 0.4.72

Typical call for plan that is 1x32, C2C, forward:

input buffer:  0x1000600
output buffer: 0x1000500

(2.708911) GPUExecutableKernel.cpp:108:  executive::GPUExecutableKernel::configuraParameters()
(2.708922) GPUExecutableKernel.cpp:125:    set parameter size: 48
(2.708932) GPUExecutableKernel.cpp:132:  Configuring parameter __cudaparm__Z23SP_c2c_radix2_sp_kernelifiPvS_i11tfStride_st_n  - type: 1 x s32 - value: 32
(2.708939) GPUExecutableKernel.cpp:181:    - GPUExecutableKernel::configureParameters() - cuParamSeti(offset: 0, value: 0x20)

(2.708968) GPUExecutableKernel.cpp:132:  Configuring parameter __cudaparm__Z23SP_c2c_radix2_sp_kernelifiPvS_i11tfStride_st_TPbyN  - type: 1 x f32 - value: 0.19635
(2.708975) GPUExecutableKernel.cpp:197:    - GPUExecutableKernel::configureParameters() - cuParamSetf(offset: 4, value: 0.19635)

(2.708987) GPUExecutableKernel.cpp:132:  Configuring parameter __cudaparm__Z23SP_c2c_radix2_sp_kernelifiPvS_i11tfStride_st_b  - type: 1 x s32 - value: 4
(2.708992) GPUExecutableKernel.cpp:181:    - GPUExecutableKernel::configureParameters() - cuParamSeti(offset: 8, value: 0x4)

(2.709000) GPUExecutableKernel.cpp:132:  Configuring parameter __cudaparm__Z23SP_c2c_radix2_sp_kernelifiPvS_i11tfStride_st_ipd  - type: 1 x u64 - value: 0x0000000001000600
(2.709006) GPUExecutableKernel.cpp:181:    - GPUExecutableKernel::configureParameters() - cuParamSeti(offset: 12, value: 0x1000600)

(2.709013) GPUExecutableKernel.cpp:132:  Configuring parameter __cudaparm__Z23SP_c2c_radix2_sp_kernelifiPvS_i11tfStride_st_opd  - type: 1 x u64 - value: 0x0000000001000500
(2.709019) GPUExecutableKernel.cpp:181:    - GPUExecutableKernel::configureParameters() - cuParamSeti(offset: 20, value: 0x1000500)

(2.709026) GPUExecutableKernel.cpp:132:  Configuring parameter __cudaparm__Z23SP_c2c_radix2_sp_kernelifiPvS_i11tfStride_st_sign  - type: 1 x s32 - value: -1
(2.709032) GPUExecutableKernel.cpp:181:    - GPUExecutableKernel::configureParameters() - cuParamSeti(offset: 28, value: 0xffffffff)

(2.709040) GPUExecutableKernel.cpp:132:  Configuring parameter __cudaparm__Z23SP_c2c_radix2_sp_kernelifiPvS_i11tfStride_st_S  - type: 16 x b8 - value: 0x00000001000000200000000100000020
(2.709049) GPUExecutableKernel.cpp:161:    - GPUExecutableKernel::configureParameters() - cuParamSetv(offset: 32, size: 16 bytes)

*/
.entry _Z23SP_c2c_radix2_sp_kernelifiPvS_i11tfStride_st(		.param  .s32 __cudaparm__Z23SP_c2c_radix2_sp_kernelifiPvS_i11tfStride_st_n,
		.param  .f32 __cudaparm__Z23SP_c2c_radix2_sp_kernelifiPvS_i11tfStride_st_TPbyN,
		.param  .s32 __cudaparm__Z23SP_c2c_radix2_sp_kernelifiPvS_i11tfStride_st_b,
		.param  .u64 __cudaparm__Z23SP_c2c_radix2_sp_kernelifiPvS_i11tfStride_st_ipd,
		.param  .u64 __cudaparm__Z23SP_c2c_radix2_sp_kernelifiPvS_i11tfStride_st_opd,
		.param  .s32 __cudaparm__Z23SP_c2c_radix2_sp_kernelifiPvS_i11tfStride_st_sign,
		.param .align 4 .b8 __cudaparm__Z23SP_c2c_radix2_sp_kernelifiPvS_i11tfStride_st_S)
{
	.reg .u64 %r0;
	.reg .u32 %r1;
	.reg .u32 %r2;
	.reg .u32 %r3;
	.reg .u32 %r4;
	.reg .u32 %r5;
	.reg .u32 %r6;
	.reg .u16 %r7;
	.reg .u16 %r8;
	.reg .u32 %r9;
	.reg .u32 %r10;
	.reg .u32 %r11;
	.reg .u32 %r12;
	.reg .u32 %r13;
	.reg .u64 %r14;
	.reg .u32 %r15;
	.reg .u32 %r16;
	.reg .u64 %r17;
	.reg .u64 %r18;
	.reg .u64 %r19;
	.reg .f32 %r20;
	.reg .f32 %r21;
	.reg .u32 %r22;
	.reg .u32 %r23;
	.reg .u32 %r24;
	.reg .u64 %r25;
	.reg .u64 %r26;
	.reg .u64 %r27;
	.reg .f32 %r28;
	.reg .f32 %r29;
	.reg .u64 %r30;
	.reg .u64 %r31;
	.reg .u64 %r32;
	.reg .u32 %r33;
	.reg .u64 %r34;
	.reg .u64 %r35;
	.reg .u64 %r36;
	.reg .u64 %r37;
	.reg .u64 %r38;
	.reg .u64 %r39;
	.reg .u32 %r40;
	.reg .u64 %r41;
	.reg .u64 %r42;
	.reg .u64 %r43;
	.reg .u32 %r44;
	.reg .pred %p45;
	.reg .u32 %r46;
	.reg .f32 %r47;
	.reg .f32 %r48;
	.reg .f32 %r49;
	.reg .u32 %r50;
	.reg .u32 %r51;
	.reg .u32 %r52;
	.reg .u32 %r53;
	.reg .u32 %r54;
	.reg .u32 %r55;
	.reg .u64 %r56;
	.reg .u64 %r57;
	.reg .u64 %r58;
	.reg .f32 %r59;
	.reg .u32 %r60;
	.reg .u64 %r61;
	.reg .u64 %r62;
	.reg .u64 %r63;
	.reg .f32 %r64;
	.reg .f32 %r65;
	.reg .f32 %r66;
	.reg .u32 %r67;
	.reg .f32 %r68;
	.reg .f32 %r69;
	.reg .u64 %r70;
	.reg .u64 %r71;
	.reg .u64 %r72;
	.reg .u32 %r73;
	.reg .u64 %r74;
	.reg .u64 %r75;
	.reg .u64 %r76;
	.reg .f32 %r77;
	.reg .f32 %r78;
	.reg .f32 %r79;
	.reg .f32 %r80;
	.reg .f32 %r81;
	.reg .f32 %r82;
	.reg .f32 %r83;
	.reg .f32 %r84;
	.reg .f32 %r85;
	.reg .f32 %r86;
	.reg .f32 %r87;
	.reg .pred %p88;
	.reg .u32 %r89;
	.reg .u32 %r90;
	.reg .u32 %r91;
	.reg .u64 %r92;
	.reg .u32 %r93;
	.reg .u32 %r94;
	.reg .u64 %r95;
	.reg .u64 %r96;
	.reg .u64 %r97;
	.reg .u32 %r98;
	.reg .u32 %r99;
	.reg .u64 %r100;
	.reg .u64 %r101;
	.reg .u64 %r102;
	$BB_1_1:				/* $LBB1__Z23SP_c2c_radix2_sp_kernelifiPvS_i11tfStride_st */ 
		mov.u64 %r0, smem;
		ld.param.s32 %r1, [__cudaparm__Z23SP_c2c_radix2_sp_kernelifiPvS_i11tfStride_st_n];
		shr.s32 %r2, %r1, 1;
		mov.s32 %r3, %r2;
		ld.param.s32 %r4, [__cudaparm__Z23SP_c2c_radix2_sp_kernelifiPvS_i11tfStride_st_b];
		ld.param.s32 %r5, [__cudaparm__Z23SP_c2c_radix2_sp_kernelifiPvS_i11tfStride_st_S + 4];
		cvt.s32.u16 %r6, %tid.x;
		mov.u16 %r7, %nctaid.x;
		mov.u16 %r8, %ctaid.y;
		mul.wide.u16 %r9, %r7, %r8;
		cvt.u32.u16 %r10, %ctaid.x;
		add.u32 %r11, %r10, %r9;
		ld.param.s32 %r12, [__cudaparm__Z23SP_c2c_radix2_sp_kernelifiPvS_i11tfStride_st_S];
		mul.lo.s32 %r13, %r12, %r11;
		ld.param.u64 %r14, [__cudaparm__Z23SP_c2c_radix2_sp_kernelifiPvS_i11tfStride_st_ipd];
		mul.lo.s32 %r15, %r5, %r6;
		add.s32 %r16, %r13, %r15;
		cvt.s64.s32 %r17, %r16;
		mul.lo.u64 %r18, %r17, 8;
		add.u64 %r19, %r14, %r18;
		ld.global.v2.f32 {%r20, %r21}, [%r19 + 0];
		add.s32 %r22, %r2, %r6;
		mul.lo.s32 %r23, %r22, %r5;
		add.s32 %r24, %r13, %r23;
		cvt.s64.s32 %r25, %r24;
		mul.lo.u64 %r26, %r25, 8;
		add.u64 %r27, %r14, %r26;
		ld.global.v2.f32 {%r28, %r29}, [%r27 + 0];
		cvt.s64.s32 %r30, %r6;
		mul.lo.u64 %r31, %r30, 4;
		add.u64 %r32, %r0, %r31;
		st.shared.f32 [%r32 + 0], %r20;
		add.s32 %r33, %r6, %r1;
		cvt.s64.s32 %r34, %r33;
		mul.lo.u64 %r35, %r34, 4;
		add.u64 %r36, %r0, %r35;
		st.shared.f32 [%r36 + 0], %r21;
		cvt.s64.s32 %r37, %r22;
		mul.lo.u64 %r38, %r37, 4;
		add.u64 %r39, %r0, %r38;
		st.shared.f32 [%r39 + 0], %r28;
		add.s32 %r40, %r22, %r1;
		cvt.s64.s32 %r41, %r40;
		mul.lo.u64 %r42, %r41, 4;
		add.u64 %r43, %r0, %r42;
		st.shared.f32 [%r43 + 0], %r29;
		bar.sync 0;
		mov.u32 %r44, 1;
		setp.le.s32 %p45, %r1, %r44;
		@%p45 bra $BB_1_4;
	$BB_1_2:
		ld.param.s32 %r46, [__cudaparm__Z23SP_c2c_radix2_sp_kernelifiPvS_i11tfStride_st_sign];
		cvt.rn.f32.s32 %r47, %r46;
		ld.param.f32 %r48, [__cudaparm__Z23SP_c2c_radix2_sp_kernelifiPvS_i11tfStride_st_TPbyN];
		mul.f32 %r49, %r48, %r47;
		mov.s32 %r50, 1;
	$BB_1_3:				/* $Lt_0_1794 */ 
		shr.s32 %r51, %r6, %r4;
		shl.b32 %r52, %r51, %r4;
		shl.b32 %r53, %r52, 1;
		sub.s32 %r54, %r6, %r52;
		add.s32 %r55, %r53, %r54;
		cvt.s64.s32 %r56, %r55;
		mul.lo.u64 %r57, %r56, 4;
		add.u64 %r58, %r0, %r57;
		ld.shared.f32 %r59, [%r58 + 0];
		add.s32 %r60, %r55, %r1;
		cvt.s64.s32 %r61, %r60;
		mul.lo.u64 %r62, %r61, 4;
		add.u64 %r63, %r0, %r62;
		ld.shared.f32 %r64, [%r63 + 0];
		cvt.rn.f32.s32 %r65, %r52;
		mul.f32 %r66, %r49, %r65;
		add.s32 %r67, %r55, %r3;
		sin.approx.f32 %r68, %r66;
		cos.approx.f32 %r69, %r66;
		cvt.s64.s32 %r70, %r67;
		mul.lo.u64 %r71, %r70, 4;
		add.u64 %r72, %r0, %r71;
		add.s32 %r73, %r67, %r1;
		cvt.s64.s32 %r74, %r73;
		mul.lo.u64 %r75, %r74, 4;
		add.u64 %r76, %r0, %r75;
		ld.shared.f32 %r77, [%r72 + 0];
		ld.shared.f32 %r78, [%r76 + 0];
		mul.f32 %r79, %r68, %r78;
		mul.f32 %r80, %r77, %r69;
		sub.f32 %r81, %r80, %r79;
		mul.f32 %r82, %r69, %r78;
		mad.f32 %r83, %r77, %r68, %r82;
		bar.sync 0;
		add.f32 %r84, %r59, %r81;
		st.shared.f32 [%r32 + 0], %r84;
		add.f32 %r85, %r64, %r83;
		st.shared.f32 [%r36 + 0], %r85;
		sub.f32 %r86, %r59, %r81;
		st.shared.f32 [%r39 + 0], %r86;
		sub.f32 %r87, %r64, %r83;
		st.shared.f32 [%r43 + 0], %r87;
		bar.sync 0;
		shl.b32 %r50, %r50, 1;
		shr.s32 %r3, %r3, 1;
		sub.s32 %r4, %r4, 1;
		setp.gt.s32 %p88, %r1, %r50;
		@%p88 bra $BB_1_3;
	$BB_1_4:				/* $Lt_0_1282 */ 
		ld.shared.f32 %r20, [%r32 + 0];
		ld.shared.f32 %r21, [%r36 + 0];
		ld.shared.f32 %r28, [%r39 + 0];
		ld.shared.f32 %r29, [%r43 + 0];
		ld.param.s32 %r89, [__cudaparm__Z23SP_c2c_radix2_sp_kernelifiPvS_i11tfStride_st_S + 12];
		ld.param.s32 %r90, [__cudaparm__Z23SP_c2c_radix2_sp_kernelifiPvS_i11tfStride_st_S + 8];
		mul.lo.s32 %r91, %r90, %r11;
		ld.param.u64 %r92, [__cudaparm__Z23SP_c2c_radix2_sp_kernelifiPvS_i11tfStride_st_opd];
		mul.lo.s32 %r93, %r89, %r6;
		add.s32 %r94, %r91, %r93;
		cvt.s64.s32 %r95, %r94;
		mul.lo.u64 %r96, %r95, 8;
		add.u64 %r97, %r92, %r96;
		st.global.v2.f32 [%r97 + 0], {%r20, %r21};
		mul.lo.s32 %r98, %r22, %r89;
		add.s32 %r99, %r91, %r98;
		cvt.s64.s32 %r100, %r99;
		mul.lo.u64 %r101, %r100, 8;
		add.u64 %r102, %r92, %r101;
		st.global.v2.f32 [%r102 + 0], {%r28, %r29};
		exit;
}



// ===== COMPILED SASS (sm_100) =====

	.target	sm_100

	.elftype	@"ET_EXEC"


//--------------------- .note.nv.tkinfo           --------------------------
	.section	.note.nv.tkinfo,"",@"SHT_NOTE"
	.sectionflags	@"SHF_NOTE_NV_TKINFO"
	.tkinfo
        /*0018*/ 	.word	0x00000002
        /*0030*/ 	.string	""
        /*0030*/ 	.string	"ptxas"
        /*0030*/ 	.string	"Cuda compilation tools, release 13.0, V13.0.88"
        /*0030*/ 	.string	"Build cuda_13.0.r13.0/compiler.36424714_0"
        /*0030*/ 	.string	"-arch sm_100 "



//--------------------- .note.nv.cuinfo           --------------------------
	.section	.note.nv.cuinfo,"",@"SHT_NOTE"
	.sectionflags	@"SHF_NOTE_NV_CUINFO"
        /*0018*/ 	.short	0x0002
        /*001a*/ 	.short	0x000a
        /*001c*/ 	.short	0x0082
	.zero		2


//--------------------- .nv.info                  --------------------------
	.section	.nv.info,"",@"SHT_CUDA_INFO"
	.align	4


	//----- nvinfo : EIATTR_REGCOUNT
	.align		4
        /*0000*/ 	.byte	0x04, 0x2f
        /*0002*/ 	.short	(.L_1 - .L_0)
	.align		4
.L_0:
        /*0004*/ 	.word	index@(_Z23SP_c2c_radix2_sp_kernelifiPvS_i11tfStride_st)
        /*0008*/ 	.word	0x00000014


	//----- nvinfo : EIATTR_FRAME_SIZE
	.align		4
.L_1:
        /*000c*/ 	.byte	0x04, 0x11
        /*000e*/ 	.short	(.L_3 - .L_2)
	.align		4
.L_2:
        /*0010*/ 	.word	index@(_Z23SP_c2c_radix2_sp_kernelifiPvS_i11tfStride_st)
        /*0014*/ 	.word	0x00000000


	//----- nvinfo : EIATTR_MIN_STACK_SIZE
	.align		4
.L_3:
        /*0018*/ 	.byte	0x04, 0x12
        /*001a*/ 	.short	(.L_5 - .L_4)
	.align		4
.L_4:
        /*001c*/ 	.word	index@(_Z23SP_c2c_radix2_sp_kernelifiPvS_i11tfStride_st)
        /*0020*/ 	.word	0x00000000
.L_5:


//--------------------- .nv.compat                --------------------------
	.section	.nv.compat,"",@"SHT_CUDA_COMPAT_INFO"
	.align	4
        /*0000*/ 	.byte	0x02, 0x09, 0x00, 0x00, 0x02, 0x02, 0x01, 0x00, 0x02, 0x05, 0x05, 0x00, 0x03, 0x07, 0x01, 0x01
        /*0010*/ 	.byte	0x02, 0x03, 0x00, 0x00, 0x02, 0x06, 0x01, 0x00, 0x04, 0x0b, 0x08, 0x00, 0x09, 0x00, 0x00, 0x00
        /*0020*/ 	.byte	0x00, 0x00, 0x00, 0x00


//--------------------- .nv.info._Z23SP_c2c_radix2_sp_kernelifiPvS_i11tfStride_st --------------------------
	.section	.nv.info._Z23SP_c2c_radix2_sp_kernelifiPvS_i11tfStride_st,"",@"SHT_CUDA_INFO"
	.sectionflags	@""
	.align	4


	//----- nvinfo : EIATTR_CUDA_API_VERSION
	.align		4
        /*0000*/ 	.byte	0x04, 0x37
        /*0002*/ 	.short	(.L_7 - .L_6)
.L_6:
        /*0004*/ 	.word	0x00000082


	//----- nvinfo : EIATTR_KPARAM_INFO
	.align		4
.L_7:
        /*0008*/ 	.byte	0x04, 0x17
        /*000a*/ 	.short	(.L_9 - .L_8)
.L_8:
        /*000c*/ 	.word	0x00000000
        /*0010*/ 	.short	0x0006
        /*0012*/ 	.short	0x0024
        /*0014*/ 	.byte	0x00, 0xf0, 0x05, 0x00


	//----- nvinfo : EIATTR_KPARAM_INFO
	.align		4
.L_9:
        /*0018*/ 	.byte	0x04, 0x17
        /*001a*/ 	.short	(.L_11 - .L_10)
.L_10:
        /*001c*/ 	.word	0x00000000
        /*0020*/ 	.short	0x0005
        /*0022*/ 	.short	0x0020
        /*0024*/ 	.byte	0x00, 0xf0, 0x11, 0x00


	//----- nvinfo : EIATTR_KPARAM_INFO
	.align		4
.L_11:
        /*0028*/ 	.byte	0x04, 0x17
        /*002a*/ 	.short	(.L_13 - .L_12)
.L_12:
        /*002c*/ 	.word	0x00000000
        /*0030*/ 	.short	0x0004
        /*0032*/ 	.short	0x0018
        /*0034*/ 	.byte	0x00, 0xf0, 0x21, 0x00


	//----- nvinfo : EIATTR_KPARAM_INFO
	.align		4
.L_13:
        /*0038*/ 	.byte	0x04, 0x17
        /*003a*/ 	.short	(.L_15 - .L_14)
.L_14:
        /*003c*/ 	.word	0x00000000
        /*0040*/ 	.short	0x0003
        /*0042*/ 	.short	0x0010
        /*0044*/ 	.byte	0x00, 0xf0, 0x21, 0x00


	//----- nvinfo : EIATTR_KPARAM_INFO
	.align		4
.L_15:
        /*0048*/ 	.byte	0x04, 0x17
        /*004a*/ 	.short	(.L_17 - .L_16)
.L_16:
        /*004c*/ 	.word	0x00000000
        /*0050*/ 	.short	0x0002
        /*0052*/ 	.short	0x0008
        /*0054*/ 	.byte	0x00, 0xf0, 0x11, 0x00


	//----- nvinfo : EIATTR_KPARAM_INFO
	.align		4
.L_17:
        /*0058*/ 	.byte	0x04, 0x17
        /*005a*/ 	.short	(.L_19 - .L_18)
.L_18:
        /*005c*/ 	.word	0x00000000
        /*0060*/ 	.short	0x0001
        /*0062*/ 	.short	0x0004
        /*0064*/ 	.byte	0x00, 0xf0, 0x11, 0x00


	//----- nvinfo : EIATTR_KPARAM_INFO
	.align		4
.L_19:
        /*0068*/ 	.byte	0x04, 0x17
        /*006a*/ 	.short	(.L_21 - .L_20)
.L_20:
        /*006c*/ 	.word	0x00000000
        /*0070*/ 	.short	0x0000
        /*0072*/ 	.short	0x0000
        /*0074*/ 	.byte	0x00, 0xf0, 0x11, 0x00


	//----- nvinfo : EIATTR_SPARSE_MMA_MASK
	.align		4
.L_21:
        /*0078*/ 	.byte	0x03, 0x50
        /*007a*/ 	.short	0x0000


	//----- nvinfo : EIATTR_MAXREG_COUNT
	.align		4
        /*007c*/ 	.byte	0x03, 0x1b
        /*007e*/ 	.short	0x00ff


	//----- nvinfo : EIATTR_NUM_BARRIERS
	.align		4
        /*0080*/ 	.byte	0x02, 0x4c
        /*0082*/ 	.byte	0x01
	.zero		1


	//----- nvinfo : EIATTR_MERCURY_ISA_VERSION
	.align		4
        /*0084*/ 	.byte	0x03, 0x5f
        /*0086*/ 	.short	0x0101


	//----- nvinfo : EIATTR_VRC_CTA_INIT_COUNT
	.align		4
        /*0088*/ 	.byte	0x02, 0x4a
	.zero		1
	.zero		1


	//----- nvinfo : EIATTR_EXIT_INSTR_OFFSETS
	.align		4
        /*008c*/ 	.byte	0x04, 0x1c
        /*008e*/ 	.short	(.L_23 - .L_22)


	//   ....[0]....
.L_22:
        /*0090*/ 	.word	0x00000700


	//----- nvinfo : EIATTR_CBANK_PARAM_SIZE
	.align		4
.L_23:
        /*0094*/ 	.byte	0x03, 0x19
        /*0096*/ 	.short	0x0025


	//----- nvinfo : EIATTR_PARAM_CBANK
	.align		4
        /*0098*/ 	.byte	0x04, 0x0a
        /*009a*/ 	.short	(.L_25 - .L_24)
	.align		4
.L_24:
        /*009c*/ 	.word	index@(.nv.constant0._Z23SP_c2c_radix2_sp_kernelifiPvS_i11tfStride_st)
        /*00a0*/ 	.short	0x0380
        /*00a2*/ 	.short	0x0025


	//----- nvinfo : EIATTR_SW_WAR
	.align		4
.L_25:
        /*00a4*/ 	.byte	0x04, 0x36
        /*00a6*/ 	.short	(.L_27 - .L_26)
.L_26:
        /*00a8*/ 	.word	0x00000008
.L_27:


//--------------------- .nv.callgraph             --------------------------
	.section	.nv.callgraph,"",@"SHT_CUDA_CALLGRAPH"
	.align	4
	.sectionentsize	8
	.align		4
        /*0000*/ 	.word	0x00000000
	.align		4
        /*0004*/ 	.word	0xffffffff
	.align		4
        /*0008*/ 	.word	0x00000000
	.align		4
        /*000c*/ 	.word	0xfffffffe
	.align		4
        /*0010*/ 	.word	0x00000000
	.align		4
        /*0014*/ 	.word	0xfffffffd
	.align		4
        /*0018*/ 	.word	0x00000000
	.align		4
        /*001c*/ 	.word	0xfffffffc


//--------------------- .text._Z23SP_c2c_radix2_sp_kernelifiPvS_i11tfStride_st --------------------------
	.section	.text._Z23SP_c2c_radix2_sp_kernelifiPvS_i11tfStride_st,"ax",@progbits
	.align	128
.text._Z23SP_c2c_radix2_sp_kernelifiPvS_i11tfStride_st:
        .type           _Z23SP_c2c_radix2_sp_kernelifiPvS_i11tfStride_st,@function
        .size           _Z23SP_c2c_radix2_sp_kernelifiPvS_i11tfStride_st,(.L_x_3 - _Z23SP_c2c_radix2_sp_kernelifiPvS_i11tfStride_st)
        .other          _Z23SP_c2c_radix2_sp_kernelifiPvS_i11tfStride_st,@"STO_CUDA_ENTRY STV_DEFAULT"
_Z23SP_c2c_radix2_sp_kernelifiPvS_i11tfStride_st:
[----:B------:R-:W-:Y:S01]  /*0000*/  LDC R1, c[0x0][0x37c] ;  /* 0x0000df00ff017b82 */ /* 0x000fe20000000800 */
[----:B------:R-:W0:Y:S07]  /*0010*/  S2R R0, SR_TID.X ;  /* 0x0000000000007919 */ /* 0x000e2e0000002100 */
[----:B------:R-:W1:Y:S01]  /*0020*/  S2UR UR6, SR_CTAID.Y ;  /* 0x00000000000679c3 */ /* 0x000e620000002600 */
[----:B------:R-:W2:Y:S01]  /*0030*/  LDCU UR5, c[0x0][0x370] ;  /* 0x00006e00ff0577ac */ /* 0x000ea20008000800 */
[----:B------:R-:W3:Y:S06]  /*0040*/  LDCU UR9, c[0x0][0x380] ;  /* 0x00007000ff0977ac */ /* 0x000eec0008000800 */
[----:B------:R-:W4:Y:S01]  /*0050*/  S2UR UR4, SR_CTAID.X ;  /* 0x00000000000479c3 */ /* 0x000f220000002500 */
[----:B------:R-:W5:Y:S01]  /*0060*/  LDCU UR7, c[0x0][0x3a4] ;  /* 0x00007480ff0777ac */ /* 0x000f620008000800 */
[----:B------:R-:W5:Y:S06]  /*0070*/  LDCU.64 UR10, c[0x0][0x358] ;  /* 0x00006b00ff0a77ac */ /* 0x000f6c0008000a00 */
[----:B------:R-:W5:Y:S01]  /*0080*/  LDC R3, c[0x0][0x3a8] ;  /* 0x0000ea00ff037b82 */ /* 0x000f620000000800 */
[----:B--2---:R-:W-:-:S07]  /*0090*/  ULOP3.LUT UR5, UR5, 0xffff, URZ, 0xc0, !UPT ;  /* 0x0000ffff05057892 */ /* 0x004fce000f8ec0ff */
[----:B------:R-:W2:Y:S01]  /*00a0*/  LDC.64 R6, c[0x0][0x390] ;  /* 0x0000e400ff067b82 */ /* 0x000ea20000000a00 */
[----:B-1----:R-:W-:Y:S01]  /*00b0*/  ULOP3.LUT UR6, UR6, 0xffff, URZ, 0xc0, !UPT ;  /* 0x0000ffff06067892 */ /* 0x002fe2000f8ec0ff */
[----:B0-----:R-:W-:Y:S01]  /*00c0*/  LOP3.LUT R0, R0, 0xffff, RZ, 0xc0, !PT ;  /* 0x0000ffff00007812 */ /* 0x001fe200078ec0ff */
[----:B----4-:R-:W-:-:S04]  /*00d0*/  ULOP3.LUT UR4, UR4, 0xffff, URZ, 0xc0, !UPT ;  /* 0x0000ffff04047892 */ /* 0x010fc8000f8ec0ff */
[----:B------:R-:W-:Y:S02]  /*00e0*/  UIMAD UR6, UR6, UR5, UR4 ;  /* 0x00000005060672a4 */ /* 0x000fe4000f8e0204 */
[----:B---3--:R-:W-:Y:S02]  /*00f0*/  USHF.R.S32.HI UR5, URZ, 0x1, UR9 ;  /* 0x00000001ff057899 */ /* 0x008fe40008011409 */
[----:B-----5:R-:W-:-:S04]  /*0100*/  UIMAD UR4, UR6, UR7, URZ ;  /* 0x00000007060472a4 */ /* 0x020fc8000f8e02ff */
[C---:B------:R-:W-:Y:S02]  /*0110*/  IADD3 R2, PT, PT, R0.reuse, UR5, RZ ;  /* 0x0000000500027c10 */ /* 0x040fe4000fffe0ff */
[----:B------:R-:W-:-:S03]  /*0120*/  IMAD R5, R0, R3, UR4 ;  /* 0x0000000400057e24 */ /* 0x000fc6000f8e0203 */
[----:B------:R-:W-:Y:S02]  /*0130*/  IMAD R3, R2, R3, UR4 ;  /* 0x0000000402037e24 */ /* 0x000fe4000f8e0203 */
[----:B------:R-:W-:Y:S01]  /*0140*/  SHF.R.S32.HI R8, RZ, 0x1f, R5 ;  /* 0x0000001fff087819 */ /* 0x000fe20000011405 */
[----:B--2---:R-:W-:Y:S02]  /*0150*/  IMAD.WIDE.U32 R4, R5, 0x8, R6 ;  /* 0x0000000805047825 */ /* 0x004fe400078e0006 */
[----:B------:R-:W-:Y:S02]  /*0160*/  SHF.R.S32.HI R9, RZ, 0x1f, R3 ;  /* 0x0000001fff097819 */ /* 0x000fe40000011403 */
[----:B------:R-:W-:Y:S02]  /*0170*/  IMAD.SHL.U32 R11, R8, 0x8, RZ ;  /* 0x00000008080b7824 */ /* 0x000fe400078e00ff */
[----:B------:R-:W-:Y:S01]  /*0180*/  IMAD.WIDE.U32 R6, R3, 0x8, R6 ;  /* 0x0000000803067825 */ /* 0x000fe200078e0006 */
[----:B------:R-:W-:Y:S01]  /*0190*/  SHF.L.U32 R9, R9, 0x3, RZ ;  /* 0x0000000309097819 */ /* 0x000fe200000006ff */
[----:B------:R-:W0:Y:S02]  /*01a0*/  S2UR UR7, SR_CgaCtaId ;  /* 0x00000000000779c3 */ /* 0x000e240000008800 */
[----:B------:R-:W-:Y:S01]  /*01b0*/  IMAD.IADD R5, R5, 0x1, R11 ;  /* 0x0000000105057824 */ /* 0x000fe200078e020b */
[----:B------:R-:W-:Y:S01]  /*01c0*/  IADD3 R9, PT, PT, R7, R9, RZ ;  /* 0x0000000907097210 */ /* 0x000fe20007ffe0ff */
[----:B------:R-:W-:-:S03]  /*01d0*/  IMAD.MOV.U32 R8, RZ, RZ, R6 ;  /* 0x000000ffff087224 */ /* 0x000fc600078e0006 */
[----:B------:R1:W2:Y:S01]  /*01e0*/  LDG.E.64 R10, desc[UR10][R4.64] ;  /* 0x0000000a040a7981 */ /* 0x0002a2000c1e1b00 */
[----:B------:R-:W-:Y:S01]  /*01f0*/  UMOV UR4, 0x400 ;  /* 0x0000040000047882 */ /* 0x000fe20000000000 */
[----:B------:R-:W-:Y:S01]  /*0200*/  VIADD R12, R2, UR9 ;  /* 0x00000009020c7c36 */ /* 0x000fe20008000000 */
[----:B------:R-:W3:Y:S01]  /*0210*/  LDC R3, c[0x0][0x3b0] ;  /* 0x0000ec00ff037b82 */ /* 0x000ee20000000800 */
[----:B------:R-:W4:Y:S01]  /*0220*/  LDG.E.64 R8, desc[UR10][R8.64] ;  /* 0x0000000a08087981 */ /* 0x000f22000c1e1b00 */
[----:B------:R-:W-:Y:S01]  /*0230*/  IADD3 R6, PT, PT, R0, UR9, RZ ;  /* 0x0000000900067c10 */ /* 0x000fe2000fffe0ff */
[----:B------:R-:W-:Y:S02]  /*0240*/  UISETP.GT.AND UP0, UPT, UR9, 0x1, UPT ;  /* 0x000000010900788c */ /* 0x000fe4000bf04270 */
[----:B0-----:R-:W-:-:S06]  /*0250*/  ULEA UR4, UR7, UR4, 0x18 ;  /* 0x0000000407047291 */ /* 0x001fcc000f8ec0ff */
[----:B------:R-:W-:Y:S02]  /*0260*/  LEA R7, R0, UR4, 0x2 ;  /* 0x0000000400077c11 */ /* 0x000fe4000f8e10ff */
[----:B------:R-:W-:Y:S02]  /*0270*/  LEA R6, R6, UR4, 0x2 ;  /* 0x0000000406067c11 */ /* 0x000fe4000f8e10ff */
[----:B-1----:R-:W-:Y:S02]  /*0280*/  LEA R5, R2, UR4, 0x2 ;  /* 0x0000000402057c11 */ /* 0x002fe4000f8e10ff */
[----:B------:R-:W-:Y:S01]  /*0290*/  LEA R4, R12, UR4, 0x2 ;  /* 0x000000040c047c11 */ /* 0x000fe2000f8e10ff */
[----:B--2---:R0:W-:Y:S04]  /*02a0*/  STS [R7], R10 ;  /* 0x0000000a07007388 */ /* 0x0041e80000000800 */
[----:B------:R0:W-:Y:S04]  /*02b0*/  STS [R6], R11 ;  /* 0x0000000b06007388 */ /* 0x0001e80000000800 */
[----:B----4-:R0:W-:Y:S04]  /*02c0*/  STS [R5], R8 ;  /* 0x0000000805007388 */ /* 0x0101e80000000800 */
[----:B------:R0:W-:Y:S01]  /*02d0*/  STS [R4], R9 ;  /* 0x0000000904007388 */ /* 0x0001e20000000800 */
[----:B------:R-:W-:Y:S06]  /*02e0*/  BAR.SYNC.DEFER_BLOCKING 0x0 ;  /* 0x0000000000007b1d */ /* 0x000fec0000010000 */
[----:B---3--:R-:W-:Y:S05]  /*02f0*/  BRA.U !UP0, `(.L_x_0) ;  /* 0x0000000108b47547 */ /* 0x008fea000b800000 */
[----:B------:R-:W0:Y:S01]  /*0300*/  LDCU UR8, c[0x0][0x3a0] ;  /* 0x00007400ff0877ac */ /* 0x000e220008000800 */
[----:B------:R-:W1:Y:S01]  /*0310*/  LDCU UR12, c[0x0][0x384] ;  /* 0x00007080ff0c77ac */ /* 0x000e620008000800 */
[----:B------:R-:W2:Y:S01]  /*0320*/  LDCU UR7, c[0x0][0x388] ;  /* 0x00007100ff0777ac */ /* 0x000ea20008000800 */
[----:B0-----:R-:W-:Y:S01]  /*0330*/  I2FP.F32.S32 R8, UR8 ;  /* 0x0000000800087c45 */ /* 0x001fe20008201400 */
[----:B------:R-:W-:-:S04]  /*0340*/  UMOV UR8, 0x1 ;  /* 0x0000000100087882 */ /* 0x000fc80000000000 */
[----:B-12---:R-:W-:-:S07]  /*0350*/  FMUL.FTZ R8, R8, UR12 ;  /* 0x0000000c08087c20 */ /* 0x006fce0008410000 */
.L_x_1:
[----:B-1----:R-:W-:Y:S01]  /*0360*/  SHF.R.S32.HI R9, RZ, UR7, R0 ;  /* 0x00000007ff097c19 */ /* 0x002fe20008011400 */
[----:B------:R-:W-:-:S03]  /*0370*/  USHF.L.U32 UR8, UR8, 0x1, URZ ;  /* 0x0000000108087899 */ /* 0x000fc600080006ff */
[----:B------:R-:W-:Y:S01]  /*0380*/  SHF.L.U32 R9, R9, UR7, RZ ;  /* 0x0000000709097c19 */ /* 0x000fe200080006ff */
[----:B------:R-:W-:Y:S02]  /*0390*/  UISETP.GE.AND UP0, UPT, UR8, UR9, UPT ;  /* 0x000000090800728c */ /* 0x000fe4000bf06270 */
[----:B------:R-:W-:Y:S01]  /*03a0*/  UIADD3 UR7, UPT, UPT, UR7, -0x1, URZ ;  /* 0xffffffff07077890 */ /* 0x000fe2000fffe0ff */
[----:B------:R-:W-:-:S05]  /*03b0*/  IADD3 R10, PT, PT, R0, -R9, RZ ;  /* 0x80000009000a7210 */ /* 0x000fca0007ffe0ff */
[----:B------:R-:W-:Y:S01]  /*03c0*/  IMAD R10, R9, 0x2, R10 ;  /* 0x00000002090a7824 */ /* 0x000fe200078e020a */
[----:B------:R-:W-:-:S04]  /*03d0*/  I2FP.F32.S32 R9, R9 ;  /* 0x0000000900097245 */ /* 0x000fc80000201400 */
[----:B------:R-:W-:Y:S01]  /*03e0*/  IADD3 R12, PT, PT, R10, UR5, RZ ;  /* 0x000000050a0c7c10 */ /* 0x000fe2000fffe0ff */
[----:B------:R-:W-:Y:S01]  /*03f0*/  FMUL.FTZ R9, R8, R9 ;  /* 0x0000000908097220 */ /* 0x000fe20000410000 */
[----:B------:R-:W-:Y:S02]  /*0400*/  USHF.R.S32.HI UR5, URZ, 0x1, UR5 ;  /* 0x00000001ff057899 */ /* 0x000fe40008011405 */
[C---:B------:R-:W-:Y:S01]  /*0410*/  LEA R13, R12.reuse, UR4, 0x2 ;  /* 0x000000040c0d7c11 */ /* 0x040fe2000f8e10ff */
[----:B------:R-:W-:Y:S02]  /*0420*/  VIADD R11, R12, UR9 ;  /* 0x000000090c0b7c36 */ /* 0x000fe40008000000 */
[----:B------:R-:W-:-:S03]  /*0430*/  FMUL.RZ R16, R9, 0.15915493667125701904 ;  /* 0x3e22f98309107820 */ /* 0x000fc6000040c000 */
[----:B------:R-:W-:Y:S01]  /*0440*/  LEA R14, R11, UR4, 0x2 ;  /* 0x000000040b0e7c11 */ /* 0x000fe2000f8e10ff */
[----:B------:R-:W-:Y:S01]  /*0450*/  LDS R13, [R13] ;  /* 0x000000000d0d7984 */ /* 0x000fe20000000800 */
[C---:B------:R-:W-:Y:S01]  /*0460*/  IADD3 R11, PT, PT, R10.reuse, UR9, RZ ;  /* 0x000000090a0b7c10 */ /* 0x040fe2000fffe0ff */
[----:B------:R-:W0:Y:S01]  /*0470*/  MUFU.SIN R9, R16 ;  /* 0x0000001000097308 */ /* 0x000e220000000400 */
[----:B------:R-:W-:Y:S02]  /*0480*/  LEA R10, R10, UR4, 0x2 ;  /* 0x000000040a0a7c11 */ /* 0x000fe4000f8e10ff */
[----:B------:R-:W0:Y:S01]  /*0490*/  LDS R14, [R14] ;  /* 0x000000000e0e7984 */ /* 0x000e220000000800 */
[----:B------:R-:W-:-:S03]  /*04a0*/  LEA R11, R11, UR4, 0x2 ;  /* 0x000000040b0b7c11 */ /* 0x000fc6000f8e10ff */
[----:B------:R-:W1:Y:S01]  /*04b0*/  LDS R10, [R10] ;  /* 0x000000000a0a7984 */ /* 0x000e620000000800 */
[----:B------:R-:W2:Y:S03]  /*04c0*/  MUFU.COS R12, R16 ;  /* 0x00000010000c7308 */ /* 0x000ea60000000000 */
[----:B------:R-:W3:Y:S01]  /*04d0*/  LDS R11, [R11] ;  /* 0x000000000b0b7984 */ /* 0x000ee20000000800 */
[-C--:B0-----:R-:W-:Y:S01]  /*04e0*/  FMUL.FTZ R15, R9, R14.reuse ;  /* 0x0000000e090f7220 */ /* 0x081fe20000410000 */
[----:B--2---:R-:W-:-:S03]  /*04f0*/  FMUL.FTZ R14, R12, R14 ;  /* 0x0000000e0c0e7220 */ /* 0x004fc60000410000 */
[-C--:B------:R-:W-:Y:S01]  /*0500*/  FFMA.FTZ R15, R12, R13.reuse, -R15 ;  /* 0x0000000d0c0f7223 */ /* 0x080fe2000001080f */
[----:B------:R-:W-:-:S03]  /*0510*/  FFMA.FTZ R14, R9, R13, R14 ;  /* 0x0000000d090e7223 */ /* 0x000fc6000001000e */
[C-C-:B-1----:R-:W-:Y:S01]  /*0520*/  FADD.FTZ R12, R10.reuse, R15.reuse ;  /* 0x0000000f0a0c7221 */ /* 0x142fe20000010000 */
[----:B------:R-:W-:Y:S01]  /*0530*/  BAR.SYNC.DEFER_BLOCKING 0x0 ;  /* 0x0000000000007b1d */ /* 0x000fe20000010000 */
[C-C-:B---3--:R-:W-:Y:S01]  /*0540*/  FADD.FTZ R9, R11.reuse, R14.reuse ;  /* 0x0000000e0b097221 */ /* 0x148fe20000010000 */
[----:B------:R-:W-:Y:S01]  /*0550*/  FADD.FTZ R10, R10, -R15 ;  /* 0x8000000f0a0a7221 */ /* 0x000fe20000010000 */
[----:B------:R-:W-:-:S03]  /*0560*/  FADD.FTZ R11, R11, -R14 ;  /* 0x8000000e0b0b7221 */ /* 0x000fc60000010000 */
[----:B------:R1:W-:Y:S04]  /*0570*/  STS [R7], R12 ;  /* 0x0000000c07007388 */ /* 0x0003e80000000800 */
[----:B------:R1:W-:Y:S04]  /*0580*/  STS [R6], R9 ;  /* 0x0000000906007388 */ /* 0x0003e80000000800 */
[----:B------:R1:W-:Y:S04]  /*0590*/  STS [R5], R10 ;  /* 0x0000000a05007388 */ /* 0x0003e80000000800 */
[----:B------:R1:W-:Y:S01]  /*05a0*/  STS [R4], R11 ;  /* 0x0000000b04007388 */ /* 0x0003e20000000800 */
[----:B------:R-:W-:Y:S06]  /*05b0*/  BAR.SYNC.DEFER_BLOCKING 0x0 ;  /* 0x0000000000007b1d */ /* 0x000fec0000010000 */
[----:B------:R-:W-:Y:S05]  /*05c0*/  BRA.U !UP0, `(.L_x_1) ;  /* 0xfffffffd08647547 */ /* 0x000fea000b83ffff */
.L_x_0:
[----:B------:R-:W2:Y:S01]  /*05d0*/  LDCU UR4, c[0x0][0x3ac] ;  /* 0x00007580ff0477ac */ /* 0x000ea20008000800 */
[----:B0-----:R0:W-:Y:S01]  /*05e0*/  LDS R8, [R7] ;  /* 0x0000000007087984 */ /* 0x0011e20000000800 */
[----:B-1----:R-:W1:Y:S03]  /*05f0*/  LDC.64 R12, c[0x0][0x398] ;  /* 0x0000e600ff0c7b82 */ /* 0x002e660000000a00 */
[----:B------:R-:W3:Y:S04]  /*0600*/  LDS R9, [R6] ;  /* 0x0000000006097984 */ /* 0x000ee80000000800 */
[----:B------:R4:W-:Y:S04]  /*0610*/  LDS R10, [R5] ;  /* 0x00000000050a7984 */ /* 0x0009e80000000800 */
[----:B------:R-:W5:Y:S01]  /*0620*/  LDS R11, [R4] ;  /* 0x00000000040b7984 */ /* 0x000f620000000800 */
[----:B--2---:R-:W-:-:S06]  /*0630*/  UIMAD UR6, UR6, UR4, URZ ;  /* 0x00000004060672a4 */ /* 0x004fcc000f8e02ff */
[-C--:B------:R-:W-:Y:S02]  /*0640*/  IMAD R17, R2, R3.reuse, UR6 ;  /* 0x0000000602117e24 */ /* 0x080fe4000f8e0203 */
[----:B------:R-:W-:-:S03]  /*0650*/  IMAD R15, R0, R3, UR6 ;  /* 0x00000006000f7e24 */ /* 0x000fc6000f8e0203 */
[----:B------:R-:W-:Y:S01]  /*0660*/  SHF.R.S32.HI R14, RZ, 0x1f, R17 ;  /* 0x0000001fff0e7819 */ /* 0x000fe20000011411 */
[----:B-1----:R-:W-:Y:S01]  /*0670*/  IMAD.WIDE.U32 R2, R15, 0x8, R12 ;  /* 0x000000080f027825 */ /* 0x002fe200078e000c */
[----:B------:R-:W-:-:S03]  /*0680*/  SHF.R.S32.HI R0, RZ, 0x1f, R15 ;  /* 0x0000001fff007819 */ /* 0x000fc6000001140f */
[----:B------:R-:W-:Y:S01]  /*0690*/  IMAD.WIDE.U32 R12, R17, 0x8, R12 ;  /* 0x00000008110c7825 */ /* 0x000fe200078e000c */
[----:B0-----:R-:W-:-:S03]  /*06a0*/  SHF.L.U32 R7, R0, 0x3, RZ ;  /* 0x0000000300077819 */ /* 0x001fc600000006ff */
[----:B----4-:R-:W-:Y:S01]  /*06b0*/  IMAD.SHL.U32 R5, R14, 0x8, RZ ;  /* 0x000000080e057824 */ /* 0x010fe200078e00ff */
[----:B------:R-:W-:-:S04]  /*06c0*/  IADD3 R3, PT, PT, R3, R7, RZ ;  /* 0x0000000703037210 */ /* 0x000fc80007ffe0ff */
[----:B------:R-:W-:Y:S01]  /*06d0*/  IADD3 R13, PT, PT, R13, R5, RZ ;  /* 0x000000050d0d7210 */ /* 0x000fe20007ffe0ff */
[----:B---3--:R-:W-:Y:S04]  /*06e0*/  STG.E.64 desc[UR10][R2.64], R8 ;  /* 0x0000000802007986 */ /* 0x008fe8000c101b0a */
[----:B-----5:R-:W-:Y:S01]  /*06f0*/  STG.E.64 desc[UR10][R12.64], R10 ;  /* 0x0000000a0c007986 */ /* 0x020fe2000c101b0a */
[----:B------:R-:W-:Y:S05]  /*0700*/  EXIT ;  /* 0x000000000000794d */ /* 0x000fea0003800000 */
.L_x_2:
[----:B------:R-:W-:-:S00]  /*0710*/  BRA `(.L_x_2) ;  /* 0xfffffffc00fc7947 */ /* 0x000fc0000383ffff */
[----:B------:R-:W-:-:S00]  /*0720*/  NOP ;  /* 0x0000000000007918 */ /* 0x000fc00000000000 */
        /* <DEDUP_REMOVED lines=13> */
.L_x_3:


//--------------------- .nv.shared._Z23SP_c2c_radix2_sp_kernelifiPvS_i11tfStride_st --------------------------
	.section	.nv.shared._Z23SP_c2c_radix2_sp_kernelifiPvS_i11tfStride_st,"aw",@nobits
	.sectionflags	@""
	.align	16
	.zero		1024


//--------------------- .nv.shared.reserved.0     --------------------------
	.section	.nv.shared.reserved.0,"aw",@nobits
	.weak		__nv_reservedSMEM_offset_0_alias
	.size		__nv_reservedSMEM_offset_0_alias, 0, 64
	.other		__nv_reservedSMEM_offset_0_alias,@"STO_CUDA_RESERVED_SHARED STV_DEFAULT"
__nv_reservedSMEM_offset_0_alias:
	.zero		0
	.zero		64


//--------------------- .nv.constant0._Z23SP_c2c_radix2_sp_kernelifiPvS_i11tfStride_st --------------------------
	.section	.nv.constant0._Z23SP_c2c_radix2_sp_kernelifiPvS_i11tfStride_st,"a",@progbits
	.sectionflags	@""
	.align	4
.nv.constant0._Z23SP_c2c_radix2_sp_kernelifiPvS_i11tfStride_st:
	.zero		933


//--------------------- SYMBOLS --------------------------

	.type		.nv.reservedSmem.offset0,@object
	.size		.nv.reservedSmem.offset0,0x4
	.type		.nv.reservedSmem.cap,@object
	.size		.nv.reservedSmem.cap,0x4
